//
// Generated by NVIDIA NVVM Compiler
//
// Compiler Build ID: CL-36424714
// Cuda compilation tools, release 13.0, V13.0.88
// Based on NVVM 20.0.0
//

.version 9.0
.target sm_100
.address_size 64

	// .globl	_Z6sharedPKfPfi
// _ZZ6sharedPKfPfiE6shared has been demoted

.visible .entry _Z6sharedPKfPfi(
	.param .u64 .ptr .align 1 _Z6sharedPKfPfi_param_0,
	.param .u64 .ptr .align 1 _Z6sharedPKfPfi_param_1,
	.param .u32 _Z6sharedPKfPfi_param_2
)
{
	.reg .pred 	%p<2>;
	.reg .b32 	%r<9>;
	.reg .b32 	%f<4>;
	.reg .b64 	%rd<8>;
	// demoted variable
	.shared .align 4 .b8 _ZZ6sharedPKfPfiE6shared[16];
	ld.param.u64 	%rd1, [_Z6sharedPKfPfi_param_0];
	ld.param.u64 	%rd2, [_Z6sharedPKfPfi_param_1];
	ld.param.u32 	%r3, [_Z6sharedPKfPfi_param_2];
	mov.u32 	%r4, %ctaid.x;
	mov.u32 	%r5, %ntid.x;
	mov.u32 	%r1, %tid.x;
	mad.lo.s32 	%r2, %r4, %r5, %r1;
	setp.ge.s32 	%p1, %r2, %r3;
	@%p1 bra 	$L__BB0_2;
	cvta.to.global.u64 	%rd3, %rd1;
	cvta.to.global.u64 	%rd4, %rd2;
	mul.wide.s32 	%rd5, %r2, 4;
	add.s64 	%rd6, %rd3, %rd5;
	ld.global.f32 	%f1, [%rd6];
	shl.b32 	%r6, %r1, 2;
	mov.u32 	%r7, _ZZ6sharedPKfPfiE6shared;
	add.s32 	%r8, %r7, %r6;
	st.shared.f32 	[%r8], %f1;
	bar.sync 	0;
	ld.shared.f32 	%f2, [%r8];
	add.f32 	%f3, %f2, 0f41200000;
	add.s64 	%rd7, %rd4, %rd5;
	st.global.f32 	[%rd7], %f3;
$L__BB0_2:
	ret;

}


// ===== COMPILED SASS (sm_100) =====

	.target	sm_100

	.elftype	@"ET_EXEC"


//--------------------- .note.nv.tkinfo           --------------------------
	.section	.note.nv.tkinfo,"",@"SHT_NOTE"
	.sectionflags	@"SHF_NOTE_NV_TKINFO"
	.tkinfo
        /*0018*/ 	.word	0x00000002
        /*0030*/ 	.string	""
        /*0030*/ 	.string	"ptxas"
        /*0030*/ 	.string	"Cuda compilation tools, release 13.0, V13.0.88"
        /*0030*/ 	.string	"Build cuda_13.0.r13.0/compiler.36424714_0"
        /*0030*/ 	.string	"-arch sm_100 -m 64 "



//--------------------- .note.nv.cuinfo           --------------------------
	.section	.note.nv.cuinfo,"",@"SHT_NOTE"
	.sectionflags	@"SHF_NOTE_NV_CUINFO"
        /*0018*/ 	.short	0x0002
        /*001a*/ 	.short	0x0064
        /*001c*/ 	.short	0x0082
	.zero		2


//--------------------- .nv.info                  --------------------------
	.section	.nv.info,"",@"SHT_CUDA_INFO"
	.align	4


	//----- nvinfo : EIATTR_REGCOUNT
	.align		4
        /*0000*/ 	.byte	0x04, 0x2f
        /*0002*/ 	.short	(.L_1 - .L_0)
	.align		4
.L_0:
        /*0004*/ 	.word	index@(_Z6sharedPKfPfi)
        /*0008*/ 	.word	0x0000000c


	//----- nvinfo : EIATTR_FRAME_SIZE
	.align		4
.L_1:
        /*000c*/ 	.byte	0x04, 0x11
        /*000e*/ 	.short	(.L_3 - .L_2)
	.align		4
.L_2:
        /*0010*/ 	.word	index@(_Z6sharedPKfPfi)
        /*0014*/ 	.word	0x00000000


	//----- nvinfo : EIATTR_MIN_STACK_SIZE
	.align		4
.L_3:
        /*0018*/ 	.byte	0x04, 0x12
        /*001a*/ 	.short	(.L_5 - .L_4)
	.align		4
.L_4:
        /*001c*/ 	.word	index@(_Z6sharedPKfPfi)
        /*0020*/ 	.word	0x00000000
.L_5:


//--------------------- .nv.compat                --------------------------
	.section	.nv.compat,"",@"SHT_CUDA_COMPAT_INFO"
	.align	4
        /*0000*/ 	.byte	0x02, 0x09, 0x00, 0x00, 0x02, 0x02, 0x01, 0x00, 0x02, 0x05, 0x05, 0x00, 0x03, 0x07, 0x01, 0x01
        /*0010*/ 	.byte	0x02, 0x03, 0x00, 0x00, 0x02, 0x06, 0x01, 0x00, 0x04, 0x0b, 0x08, 0x00, 0x09, 0x00, 0x00, 0x00
        /*0020*/ 	.byte	0x00, 0x00, 0x00, 0x00


//--------------------- .nv.info._Z6sharedPKfPfi  --------------------------
	.section	.nv.info._Z6sharedPKfPfi,"",@"SHT_CUDA_INFO"
	.sectionflags	@""
	.align	4


	//----- nvinfo : EIATTR_CUDA_API_VERSION
	.align		4
        /*0000*/ 	.byte	0x04, 0x37
        /*0002*/ 	.short	(.L_7 - .L_6)
.L_6:
        /*0004*/ 	.word	0x00000082


	//----- nvinfo : EIATTR_KPARAM_INFO
	.align		4
.L_7:
        /*0008*/ 	.byte	0x04, 0x17
        /*000a*/ 	.short	(.L_9 - .L_8)
.L_8:
        /*000c*/ 	.word	0x00000000
        /*0010*/ 	.short	0x0002
        /*0012*/ 	.short	0x0010
        /*0014*/ 	.byte	0x00, 0xf0, 0x11, 0x00


	//----- nvinfo : EIATTR_KPARAM_INFO
	.align		4
.L_9:
        /*0018*/ 	.byte	0x04, 0x17
        /*001a*/ 	.short	(.L_11 - .L_10)
.L_10:
        /*001c*/ 	.word	0x00000000
        /*0020*/ 	.short	0x0001
        /*0022*/ 	.short	0x0008
        /*0024*/ 	.byte	0x00, 0xf5, 0x21, 0x00


	//----- nvinfo : EIATTR_KPARAM_INFO
	.align		4
.L_11:
        /*0028*/ 	.byte	0x04, 0x17
        /*002a*/ 	.short	(.L_13 - .L_12)
.L_12:
        /*002c*/ 	.word	0x00000000
        /*0030*/ 	.short	0x0000
        /*0032*/ 	.short	0x0000
        /*0034*/ 	.byte	0x00, 0xf5, 0x21, 0x00


	//----- nvinfo : EIATTR_SPARSE_MMA_MASK
	.align		4
.L_13:
        /*0038*/ 	.byte	0x03, 0x50
        /*003a*/ 	.short	0x0000


	//----- nvinfo : EIATTR_MAXREG_COUNT
	.align		4
        /*003c*/ 	.byte	0x03, 0x1b
        /*003e*/ 	.short	0x00ff


	//----- nvinfo : EIATTR_NUM_BARRIERS
	.align		4
        /*0040*/ 	.byte	0x02, 0x4c
        /*0042*/ 	.byte	0x01
	.zero		1


	//----- nvinfo : EIATTR_MERCURY_ISA_VERSION
	.align		4
        /*0044*/ 	.byte	0x03, 0x5f
        /*0046*/ 	.short	0x0101


	//----- nvinfo : EIATTR_VRC_CTA_INIT_COUNT
	.align		4
        /*0048*/ 	.byte	0x02, 0x4a
	.zero		1
	.zero		1


	//----- nvinfo : EIATTR_EXIT_INSTR_OFFSETS
	.align		4
        /*004c*/ 	.byte	0x04, 0x1c
        /*004e*/ 	.short	(.L_15 - .L_14)


	//   ....[0]....
.L_14:
        /*0050*/ 	.word	0x00000070


	//   ....[1]....
        /*0054*/ 	.word	0x00000170


	//----- nvinfo : EIATTR_CBANK_PARAM_SIZE
	.align		4
.L_15:
        /*0058*/ 	.byte	0x03, 0x19
        /*005a*/ 	.short	0x0014


	//----- nvinfo : EIATTR_PARAM_CBANK
	.align		4
        /*005c*/ 	.byte	0x04, 0x0a
        /*005e*/ 	.short	(.L_17 - .L_16)
	.align		4
.L_16:
        /*0060*/ 	.word	index@(.nv.constant0._Z6sharedPKfPfi)
        /*0064*/ 	.short	0x0380
        /*0066*/ 	.short	0x0014


	//----- nvinfo : EIATTR_SW_WAR
	.align		4
.L_17:
        /*0068*/ 	.byte	0x04, 0x36
        /*006a*/ 	.short	(.L_19 - .L_18)
.L_18:
        /*006c*/ 	.word	0x00000008
.L_19:


//--------------------- .nv.callgraph             --------------------------
	.section	.nv.callgraph,"",@"SHT_CUDA_CALLGRAPH"
	.align	4
	.sectionentsize	8
	.align		4
        /*0000*/ 	.word	0x00000000
	.align		4
        /*0004*/ 	.word	0xffffffff
	.align		4
        /*0008*/ 	.word	0x00000000
	.align		4
        /*000c*/ 	.word	0xfffffffe
	.align		4
        /*0010*/ 	.word	0x00000000
	.align		4
        /*0014*/ 	.word	0xfffffffd
	.align		4
        /*0018*/ 	.word	0x00000000
	.align		4
        /*001c*/ 	.word	0xfffffffc


//--------------------- .text._Z6sharedPKfPfi     --------------------------
	.section	.text._Z6sharedPKfPfi,"ax",@progbits
	.align	128
        .global         _Z6sharedPKfPfi
        .type           _Z6sharedPKfPfi,@function
        .size           _Z6sharedPKfPfi,(.L_x_1 - _Z6sharedPKfPfi)
        .other          _Z6sharedPKfPfi,@"STO_CUDA_ENTRY STV_DEFAULT"
_Z6sharedPKfPfi:
.text._Z6sharedPKfPfi:
[----:B------:R-:W-:Y:S01]  /*0000*/  LDC R1, c[0x0][0x37c] ;  /* 0x0000df00ff017b82 */ /* 0x000fe20000000800 */
[----:B------:R-:W0:Y:S07]  /*0010*/  S2R R0, SR_TID.X ;  /* 0x0000000000007919 */ /* 0x000e2e0000002100 */
[----:B------:R-:W0:Y:S01]  /*0020*/  S2UR UR4, SR_CTAID.X ;  /* 0x00000000000479c3 */ /* 0x000e220000002500 */
[----:B------:R-:W1:Y:S07]  /*0030*/  LDCU UR5, c[0x0][0x390] ;  /* 0x00007200ff0577ac */ /* 0x000e6e0008000800 */
[----:B------:R-:W0:Y:S02]  /*0040*/  LDC R7, c[0x0][0x360] ;  /* 0x0000d800ff077b82 */ /* 0x000e240000000800 */
[----:B0-----:R-:W-:-:S05]  /*0050*/  IMAD R7, R7, UR4, R0 ;  /* 0x0000000407077c24 */ /* 0x001fca000f8e0200 */
[----:B-1----:R-:W-:-:S13]  /*0060*/  ISETP.GE.AND P0, PT, R7, UR5, PT ;  /* 0x0000000507007c0c */ /* 0x002fda000bf06270 */
[----:B------:R-:W-:Y:S05]  /*0070*/  @P0 EXIT ;  /* 0x000000000000094d */ /* 0x000fea0003800000 */
[----:B------:R-:W0:Y:S01]  /*0080*/  LDC.64 R2, c[0x0][0x380] ;  /* 0x0000e000ff027b82 */ /* 0x000e220000000a00 */
[----:B------:R-:W1:Y:S07]  /*0090*/  LDCU.64 UR6, c[0x0][0x358] ;  /* 0x00006b00ff0677ac */ /* 0x000e6e0008000a00 */
[----:B------:R-:W2:Y:S01]  /*00a0*/  S2UR UR5, SR_CgaCtaId ;  /* 0x00000000000579c3 */ /* 0x000ea20000008800 */
[----:B------:R-:W-:-:S07]  /*00b0*/  UMOV UR4, 0x400 ;  /* 0x0000040000047882 */ /* 0x000fce0000000000 */
[----:B------:R-:W3:Y:S01]  /*00c0*/  LDC.64 R4, c[0x0][0x388] ;  /* 0x0000e200ff047b82 */ /* 0x000ee20000000a00 */
[----:B0-----:R-:W-:-:S06]  /*00d0*/  IMAD.WIDE R2, R7, 0x4, R2 ;  /* 0x0000000407027825 */ /* 0x001fcc00078e0202 */
[----:B-1----:R-:W4:Y:S01]  /*00e0*/  LDG.E R2, desc[UR6][R2.64] ;  /* 0x0000000602027981 */ /* 0x002f22000c1e1900 */
[----:B--2---:R-:W-:-:S06]  /*00f0*/  ULEA UR4, UR5, UR4, 0x18 ;  /* 0x0000000405047291 */ /* 0x004fcc000f8ec0ff */
[----:B------:R-:W-:Y:S01]  /*0100*/  LEA R9, R0, UR4, 0x2 ;  /* 0x0000000400097c11 */ /* 0x000fe2000f8e10ff */
[----:B---3--:R-:W-:-:S04]  /*0110*/  IMAD.WIDE R4, R7, 0x4, R4 ;  /* 0x0000000407047825 */ /* 0x008fc800078e0204 */
[----:B----4-:R-:W-:Y:S01]  /*0120*/  STS [R9], R2 ;  /* 0x0000000209007388 */ /* 0x010fe20000000800 */
[----:B------:R-:W-:Y:S06]  /*0130*/  BAR.SYNC.DEFER_BLOCKING 0x0 ;  /* 0x0000000000007b1d */ /* 0x000fec0000010000 */
[----:B------:R-:W0:Y:S02]  /*0140*/  LDS R0, [R9] ;  /* 0x0000000009007984 */ /* 0x000e240000000800 */
[----:B0-----:R-:W-:-:S05]  /*0150*/  FADD R7, R0, 10 ;  /* 0x4120000000077421 */ /* 0x001fca0000000000 */
[----:B------:R-:W-:Y:S01]  /*0160*/  STG.E desc[UR6][R4.64], R7 ;  /* 0x0000000704007986 */ /* 0x000fe2000c101906 */
[----:B------:R-:W-:Y:S05]  /*0170*/  EXIT ;  /* 0x000000000000794d */ /* 0x000fea0003800000 */
.L_x_0:
[----:B------:R-:W-:-:S00]  /*0180*/  BRA `(.L_x_0) ;  /* 0xfffffffc00fc7947 */ /* 0x000fc0000383ffff */
[----:B------:R-:W-:-:S00]  /*0190*/  NOP ;  /* 0x0000000000007918 */ /* 0x000fc00000000000 */
        /* <DEDUP_REMOVED lines=14> */
.L_x_1:


//--------------------- .nv.shared._Z6sharedPKfPfi --------------------------
	.section	.nv.shared._Z6sharedPKfPfi,"aw",@nobits
	.sectionflags	@""
	.align	4
.nv.shared._Z6sharedPKfPfi:
	.zero		1040


//--------------------- .nv.shared.reserved.0     --------------------------
	.section	.nv.shared.reserved.0,"aw",@nobits
	.weak		__nv_reservedSMEM_offset_0_alias
	.size		__nv_reservedSMEM_offset_0_alias, 0, 64
	.other		__nv_reservedSMEM_offset_0_alias,@"STO_CUDA_RESERVED_SHARED STV_DEFAULT"
__nv_reservedSMEM_offset_0_alias:
	.zero		0
	.zero		64


//--------------------- .nv.constant0._Z6sharedPKfPfi --------------------------
	.section	.nv.constant0._Z6sharedPKfPfi,"a",@progbits
	.sectionflags	@""
	.align	4
.nv.constant0._Z6sharedPKfPfi:
	.zero		916


//--------------------- SYMBOLS --------------------------

	.type		.nv.reservedSmem.offset0,@object
	.size		.nv.reservedSmem.offset0,0x4
	.type		.nv.reservedSmem.cap,@object
	.size		.nv.reservedSmem.cap,0x4
